//
// Generated by NVIDIA NVVM Compiler
//
// Compiler Build ID: CL-36424714
// Cuda compilation tools, release 13.0, V13.0.88
// Based on NVVM 20.0.0
//

.version 9.0
.target sm_100
.address_size 64

	// .globl	_Z3sumPiS_S_

.visible .entry _Z3sumPiS_S_(
	.param .u64 .ptr .align 1 _Z3sumPiS_S__param_0,
	.param .u64 .ptr .align 1 _Z3sumPiS_S__param_1,
	.param .u64 .ptr .align 1 _Z3sumPiS_S__param_2
)
{
	.reg .b32 	%r<5>;
	.reg .b64 	%rd<11>;

	ld.param.u64 	%rd1, [_Z3sumPiS_S__param_0];
	ld.param.u64 	%rd2, [_Z3sumPiS_S__param_1];
	ld.param.u64 	%rd3, [_Z3sumPiS_S__param_2];
	cvta.to.global.u64 	%rd4, %rd3;
	cvta.to.global.u64 	%rd5, %rd2;
	cvta.to.global.u64 	%rd6, %rd1;
	mov.u32 	%r1, %tid.x;
	mul.wide.u32 	%rd7, %r1, 4;
	add.s64 	%rd8, %rd6, %rd7;
	ld.global.u32 	%r2, [%rd8];
	add.s64 	%rd9, %rd5, %rd7;
	ld.global.u32 	%r3, [%rd9];
	add.s32 	%r4, %r3, %r2;
	add.s64 	%rd10, %rd4, %rd7;
	st.global.u32 	[%rd10], %r4;
	ret;

}


// ===== COMPILED SASS (sm_100) =====

	.target	sm_100

	.elftype	@"ET_EXEC"


//--------------------- .note.nv.tkinfo           --------------------------
	.section	.note.nv.tkinfo,"",@"SHT_NOTE"
	.sectionflags	@"SHF_NOTE_NV_TKINFO"
	.tkinfo
        /*0018*/ 	.word	0x00000002
        /*0030*/ 	.string	""
        /*0030*/ 	.string	"ptxas"
        /*0030*/ 	.string	"Cuda compilation tools, release 13.0, V13.0.88"
        /*0030*/ 	.string	"Build cuda_13.0.r13.0/compiler.36424714_0"
        /*0030*/ 	.string	"-arch sm_100 -m 64 "



//--------------------- .note.nv.cuinfo           --------------------------
	.section	.note.nv.cuinfo,"",@"SHT_NOTE"
	.sectionflags	@"SHF_NOTE_NV_CUINFO"
        /*0018*/ 	.short	0x0002
        /*001a*/ 	.short	0x0064
        /*001c*/ 	.short	0x0082
	.zero		2


//--------------------- .nv.info                  --------------------------
	.section	.nv.info,"",@"SHT_CUDA_INFO"
	.align	4


	//----- nvinfo : EIATTR_REGCOUNT
	.align		4
        /*0000*/ 	.byte	0x04, 0x2f
        /*0002*/ 	.short	(.L_1 - .L_0)
	.align		4
.L_0:
        /*0004*/ 	.word	index@(_Z3sumPiS_S_)
        /*0008*/ 	.word	0x0000000c


	//----- nvinfo : EIATTR_FRAME_SIZE
	.align		4
.L_1:
        /*000c*/ 	.byte	0x04, 0x11
        /*000e*/ 	.short	(.L_3 - .L_2)
	.align		4
.L_2:
        /*0010*/ 	.word	index@(_Z3sumPiS_S_)
        /*0014*/ 	.word	0x00000000


	//----- nvinfo : EIATTR_MIN_STACK_SIZE
	.align		4
.L_3:
        /*0018*/ 	.byte	0x04, 0x12
        /*001a*/ 	.short	(.L_5 - .L_4)
	.align		4
.L_4:
        /*001c*/ 	.word	index@(_Z3sumPiS_S_)
        /*0020*/ 	.word	0x00000000
.L_5:


//--------------------- .nv.compat                --------------------------
	.section	.nv.compat,"",@"SHT_CUDA_COMPAT_INFO"
	.align	4
        /*0000*/ 	.byte	0x02, 0x09, 0x00, 0x00, 0x02, 0x02, 0x01, 0x00, 0x02, 0x05, 0x05, 0x00, 0x03, 0x07, 0x01, 0x01
        /*0010*/ 	.byte	0x02, 0x03, 0x00, 0x00, 0x02, 0x06, 0x01, 0x00, 0x04, 0x0b, 0x08, 0x00, 0x09, 0x00, 0x00, 0x00
        /*0020*/ 	.byte	0x00, 0x00, 0x00, 0x00


//--------------------- .nv.info._Z3sumPiS_S_     --------------------------
	.section	.nv.info._Z3sumPiS_S_,"",@"SHT_CUDA_INFO"
	.sectionflags	@""
	.align	4


	//----- nvinfo : EIATTR_CUDA_API_VERSION
	.align		4
        /*0000*/ 	.byte	0x04, 0x37
        /*0002*/ 	.short	(.L_7 - .L_6)
.L_6:
        /*0004*/ 	.word	0x00000082


	//----- nvinfo : EIATTR_KPARAM_INFO
	.align		4
.L_7:
        /*0008*/ 	.byte	0x04, 0x17
        /*000a*/ 	.short	(.L_9 - .L_8)
.L_8:
        /*000c*/ 	.word	0x00000000
        /*0010*/ 	.short	0x0002
        /*0012*/ 	.short	0x0010
        /*0014*/ 	.byte	0x00, 0xf5, 0x21, 0x00


	//----- nvinfo : EIATTR_KPARAM_INFO
	.align		4
.L_9:
        /*0018*/ 	.byte	0x04, 0x17
        /*001a*/ 	.short	(.L_11 - .L_10)
.L_10:
        /*001c*/ 	.word	0x00000000
        /*0020*/ 	.short	0x0001
        /*0022*/ 	.short	0x0008
        /*0024*/ 	.byte	0x00, 0xf5, 0x21, 0x00


	//----- nvinfo : EIATTR_KPARAM_INFO
	.align		4
.L_11:
        /*0028*/ 	.byte	0x04, 0x17
        /*002a*/ 	.short	(.L_13 - .L_12)
.L_12:
        /*002c*/ 	.word	0x00000000
        /*0030*/ 	.short	0x0000
        /*0032*/ 	.short	0x0000
        /*0034*/ 	.byte	0x00, 0xf5, 0x21, 0x00


	//----- nvinfo : EIATTR_SPARSE_MMA_MASK
	.align		4
.L_13:
        /*0038*/ 	.byte	0x03, 0x50
        /*003a*/ 	.short	0x0000


	//----- nvinfo : EIATTR_MAXREG_COUNT
	.align		4
        /*003c*/ 	.byte	0x03, 0x1b
        /*003e*/ 	.short	0x00ff


	//----- nvinfo : EIATTR_MERCURY_ISA_VERSION
	.align		4
        /*0040*/ 	.byte	0x03, 0x5f
        /*0042*/ 	.short	0x0101


	//----- nvinfo : EIATTR_VRC_CTA_INIT_COUNT
	.align		4
        /*0044*/ 	.byte	0x02, 0x4a
	.zero		1
	.zero		1


	//----- nvinfo : EIATTR_EXIT_INSTR_OFFSETS
	.align		4
        /*0048*/ 	.byte	0x04, 0x1c
        /*004a*/ 	.short	(.L_15 - .L_14)


	//   ....[0]....
.L_14:
        /*004c*/ 	.word	0x000000d0


	//----- nvinfo : EIATTR_CBANK_PARAM_SIZE
	.align		4
.L_15:
        /*0050*/ 	.byte	0x03, 0x19
        /*0052*/ 	.short	0x0018


	//----- nvinfo : EIATTR_PARAM_CBANK
	.align		4
        /*0054*/ 	.byte	0x04, 0x0a
        /*0056*/ 	.short	(.L_17 - .L_16)
	.align		4
.L_16:
        /*0058*/ 	.word	index@(.nv.constant0._Z3sumPiS_S_)
        /*005c*/ 	.short	0x0380
        /*005e*/ 	.short	0x0018


	//----- nvinfo : EIATTR_SW_WAR
	.align		4
.L_17:
        /*0060*/ 	.byte	0x04, 0x36
        /*0062*/ 	.short	(.L_19 - .L_18)
.L_18:
        /*0064*/ 	.word	0x00000008
.L_19:


//--------------------- .nv.callgraph             --------------------------
	.section	.nv.callgraph,"",@"SHT_CUDA_CALLGRAPH"
	.align	4
	.sectionentsize	8
	.align		4
        /*0000*/ 	.word	0x00000000
	.align		4
        /*0004*/ 	.word	0xffffffff
	.align		4
        /*0008*/ 	.word	0x00000000
	.align		4
        /*000c*/ 	.word	0xfffffffe
	.align		4
        /*0010*/ 	.word	0x00000000
	.align		4
        /*0014*/ 	.word	0xfffffffd
	.align		4
        /*0018*/ 	.word	0x00000000
	.align		4
        /*001c*/ 	.word	0xfffffffc


//--------------------- .text._Z3sumPiS_S_        --------------------------
	.section	.text._Z3sumPiS_S_,"ax",@progbits
	.align	128
        .global         _Z3sumPiS_S_
        .type           _Z3sumPiS_S_,@function
        .size           _Z3sumPiS_S_,(.L_x_1 - _Z3sumPiS_S_)
        .other          _Z3sumPiS_S_,@"STO_CUDA_ENTRY STV_DEFAULT"
_Z3sumPiS_S_:
.text._Z3sumPiS_S_:
[----:B------:R-:W-:Y:S01]  /*0000*/  LDC R1, c[0x0][0x37c] ;  /* 0x0000df00ff017b82 */ /* 0x000fe20000000800 */
[----:B------:R-:W0:Y:S07]  /*0010*/  S2R R9, SR_TID.X ;  /* 0x0000000000097919 */ /* 0x000e2e0000002100 */
[----:B------:R-:W0:Y:S01]  /*0020*/  LDC.64 R2, c[0x0][0x380] ;  /* 0x0000e000ff027b82 */ /* 0x000e220000000a00 */
[----:B------:R-:W1:Y:S07]  /*0030*/  LDCU.64 UR4, c[0x0][0x358] ;  /* 0x00006b00ff0477ac */ /* 0x000e6e0008000a00 */
[----:B------:R-:W2:Y:S08]  /*0040*/  LDC.64 R4, c[0x0][0x388] ;  /* 0x0000e200ff047b82 */ /* 0x000eb00000000a00 */
[----:B------:R-:W3:Y:S01]  /*0050*/  LDC.64 R6, c[0x0][0x390] ;  /* 0x0000e400ff067b82 */ /* 0x000ee20000000a00 */
[----:B0-----:R-:W-:-:S04]  /*0060*/  IMAD.WIDE.U32 R2, R9, 0x4, R2 ;  /* 0x0000000409027825 */ /* 0x001fc800078e0002 */
[C---:B--2---:R-:W-:Y:S02]  /*0070*/  IMAD.WIDE.U32 R4, R9.reuse, 0x4, R4 ;  /* 0x0000000409047825 */ /* 0x044fe400078e0004 */
[----:B-1----:R-:W2:Y:S04]  /*0080*/  LDG.E R2, desc[UR4][R2.64] ;  /* 0x0000000402027981 */ /* 0x002ea8000c1e1900 */
[----:B------:R-:W2:Y:S01]  /*0090*/  LDG.E R5, desc[UR4][R4.64] ;  /* 0x0000000404057981 */ /* 0x000ea2000c1e1900 */
[----:B---3--:R-:W-:Y:S01]  /*00a0*/  IMAD.WIDE.U32 R6, R9, 0x4, R6 ;  /* 0x0000000409067825 */ /* 0x008fe200078e0006 */
[----:B--2---:R-:W-:-:S05]  /*00b0*/  IADD3 R9, PT, PT, R2, R5, RZ ;  /* 0x0000000502097210 */ /* 0x004fca0007ffe0ff */
[----:B------:R-:W-:Y:S01]  /*00c0*/  STG.E desc[UR4][R6.64], R9 ;  /* 0x0000000906007986 */ /* 0x000fe2000c101904 */
[----:B------:R-:W-:Y:S05]  /*00d0*/  EXIT ;  /* 0x000000000000794d */ /* 0x000fea0003800000 */
.L_x_0:
[----:B------:R-:W-:-:S00]  /*00e0*/  BRA `(.L_x_0) ;  /* 0xfffffffc00fc7947 */ /* 0x000fc0000383ffff */
[----:B------:R-:W-:-:S00]  /*00f0*/  NOP ;  /* 0x0000000000007918 */ /* 0x000fc00000000000 */
        /* <DEDUP_REMOVED lines=8> */
.L_x_1:


//--------------------- .nv.shared.reserved.0     --------------------------
	.section	.nv.shared.reserved.0,"aw",@nobits
	.weak		__nv_reservedSMEM_offset_0_alias
	.size		__nv_reservedSMEM_offset_0_alias, 0, 64
	.other		__nv_reservedSMEM_offset_0_alias,@"STO_CUDA_RESERVED_SHARED STV_DEFAULT"
__nv_reservedSMEM_offset_0_alias:
	.zero		0
	.zero		64


//--------------------- .nv.constant0._Z3sumPiS_S_ --------------------------
	.section	.nv.constant0._Z3sumPiS_S_,"a",@progbits
	.sectionflags	@""
	.align	4
.nv.constant0._Z3sumPiS_S_:
	.zero		920


//--------------------- SYMBOLS --------------------------

	.type		.nv.reservedSmem.offset0,@object
	.size		.nv.reservedSmem.offset0,0x4
